	.headerflags	@"EF_CUDA_TEXMODE_UNIFIED EF_CUDA_64BIT_ADDRESS EF_CUDA_ACCELERATORS EF_CUDA_SM90 EF_CUDA_VIRTUAL_SM(EF_CUDA_SM90)"
	.elftype	@"ET_EXEC"


//--------------------- .nv.info                  --------------------------
	.section	.nv.info,"",@"SHT_CUDA_INFO"
	.align	4


	//----- nvinfo : EIATTR_REGCOUNT
	.align		4
        /*0000*/ 	.byte	0x04, 0x2f
        /*0002*/ 	.short	(.L_3 - .L_2)
	.align		4
.L_2:
        /*0004*/ 	.word	index@(triton_poi_fused__native_batch_norm_legit_no_training_21)
        /*0008*/ 	.word	0x00000010


	//----- nvinfo : EIATTR_MIN_STACK_SIZE
	.align		4
.L_3:
        /*000c*/ 	.byte	0x04, 0x12
        /*000e*/ 	.short	(.L_5 - .L_4)
	.align		4
.L_4:
        /*0010*/ 	.word	index@(triton_poi_fused__native_batch_norm_legit_no_training_21)
        /*0014*/ 	.word	0x00000000


	//----- nvinfo : EIATTR_FRAME_SIZE
	.align		4
.L_5:
        /*0018*/ 	.byte	0x04, 0x11
        /*001a*/ 	.short	(.L_7 - .L_6)
	.align		4
.L_6:
        /*001c*/ 	.word	index@(triton_poi_fused__native_batch_norm_legit_no_training_21)
        /*0020*/ 	.word	0x00000000


	//----- nvinfo : EIATTR_MIN_STACK_SIZE
	.align		4
.L_7:
        /*0024*/ 	.byte	0x04, 0x12
        /*0026*/ 	.short	(.L_9 - .L_8)
	.align		4
.L_8:
        /*0028*/ 	.word	index@(triton_poi_fused__native_batch_norm_legit_no_training_21)
        /*002c*/ 	.word	0x00000000
.L_9:


//--------------------- .nv.info.triton_poi_fused__native_batch_norm_legit_no_training_21 --------------------------
	.section	.nv.info.triton_poi_fused__native_batch_norm_legit_no_training_21,"",@"SHT_CUDA_INFO"
	.sectionflags	@""
	.align	4


	//----- nvinfo : EIATTR_CUDA_API_VERSION
	.align		4
        /*0000*/ 	.byte	0x04, 0x37
        /*0002*/ 	.short	(.L_11 - .L_10)
.L_10:
        /*0004*/ 	.word	0x0000007c


	//----- nvinfo : EIATTR_KPARAM_INFO
	.align		4
.L_11:
        /*0008*/ 	.byte	0x04, 0x17
        /*000a*/ 	.short	(.L_13 - .L_12)
.L_12:
        /*000c*/ 	.word	0x00000000
        /*0010*/ 	.short	0x0006
        /*0012*/ 	.short	0x0030
        /*0014*/ 	.byte	0x00, 0xf0, 0x11, 0x00


	//----- nvinfo : EIATTR_KPARAM_INFO
	.align		4
.L_13:
        /*0018*/ 	.byte	0x04, 0x17
        /*001a*/ 	.short	(.L_15 - .L_14)
.L_14:
        /*001c*/ 	.word	0x00000000
        /*0020*/ 	.short	0x0005
        /*0022*/ 	.short	0x0028
        /*0024*/ 	.byte	0x00, 0xf4, 0x21, 0x00


	//----- nvinfo : EIATTR_KPARAM_INFO
	.align		4
.L_15:
        /*0028*/ 	.byte	0x04, 0x17
        /*002a*/ 	.short	(.L_17 - .L_16)
.L_16:
        /*002c*/ 	.word	0x00000000
        /*0030*/ 	.short	0x0004
        /*0032*/ 	.short	0x0020
        /*0034*/ 	.byte	0x00, 0xf4, 0x21, 0x00


	//----- nvinfo : EIATTR_KPARAM_INFO
	.align		4
.L_17:
        /*0038*/ 	.byte	0x04, 0x17
        /*003a*/ 	.short	(.L_19 - .L_18)
.L_18:
        /*003c*/ 	.word	0x00000000
        /*0040*/ 	.short	0x0003
        /*0042*/ 	.short	0x0018
        /*0044*/ 	.byte	0x00, 0xf4, 0x21, 0x00


	//----- nvinfo : EIATTR_KPARAM_INFO
	.align		4
.L_19:
        /*0048*/ 	.byte	0x04, 0x17
        /*004a*/ 	.short	(.L_21 - .L_20)
.L_20:
        /*004c*/ 	.word	0x00000000
        /*0050*/ 	.short	0x0002
        /*0052*/ 	.short	0x0010
        /*0054*/ 	.byte	0x00, 0xf4, 0x21, 0x00


	//----- nvinfo : EIATTR_KPARAM_INFO
	.align		4
.L_21:
        /*0058*/ 	.byte	0x04, 0x17
        /*005a*/ 	.short	(.L_23 - .L_22)
.L_22:
        /*005c*/ 	.word	0x00000000
        /*0060*/ 	.short	0x0001
        /*0062*/ 	.short	0x0008
        /*0064*/ 	.byte	0x00, 0xf4, 0x21, 0x00


	//----- nvinfo : EIATTR_KPARAM_INFO
	.align		4
.L_23:
        /*0068*/ 	.byte	0x04, 0x17
        /*006a*/ 	.short	(.L_25 - .L_24)
.L_24:
        /*006c*/ 	.word	0x00000000
        /*0070*/ 	.short	0x0000
        /*0072*/ 	.short	0x0000
        /*0074*/ 	.byte	0x00, 0xf4, 0x21, 0x00


	//----- nvinfo : EIATTR_SPARSE_MMA_MASK
	.align		4
.L_25:
        /*0078*/ 	.byte	0x03, 0x50
        /*007a*/ 	.short	0x0000


	//----- nvinfo : EIATTR_MAXREG_COUNT
	.align		4
        /*007c*/ 	.byte	0x03, 0x1b
        /*007e*/ 	.short	0x00ff


	//----- nvinfo : EIATTR_EXIT_INSTR_OFFSETS
	.align		4
        /*0080*/ 	.byte	0x04, 0x1c
        /*0082*/ 	.short	(.L_27 - .L_26)


	//   ....[0]....
.L_26:
        /*0084*/ 	.word	0x000002b0


	//----- nvinfo : EIATTR_REQNTID
	.align		4
.L_27:
        /*0088*/ 	.byte	0x04, 0x10
        /*008a*/ 	.short	(.L_29 - .L_28)
.L_28:
        /*008c*/ 	.word	0x00000080
        /*0090*/ 	.word	0x00000001
        /*0094*/ 	.word	0x00000001


	//----- nvinfo : EIATTR_CBANK_PARAM_SIZE
	.align		4
.L_29:
        /*0098*/ 	.byte	0x03, 0x19
        /*009a*/ 	.short	0x0034


	//----- nvinfo : EIATTR_PARAM_CBANK
	.align		4
        /*009c*/ 	.byte	0x04, 0x0a
        /*009e*/ 	.short	(.L_31 - .L_30)
	.align		4
.L_30:
        /*00a0*/ 	.word	index@(.nv.constant0.triton_poi_fused__native_batch_norm_legit_no_training_21)
        /*00a4*/ 	.short	0x0210
        /*00a6*/ 	.short	0x0034


	//----- nvinfo : EIATTR_SW_WAR
	.align		4
.L_31:
        /*00a8*/ 	.byte	0x04, 0x36
        /*00aa*/ 	.short	(.L_33 - .L_32)
.L_32:
        /*00ac*/ 	.word	0x00000008
.L_33:


//--------------------- .nv.callgraph             --------------------------
	.section	.nv.callgraph,"",@"SHT_CUDA_CALLGRAPH"
	.align	4
	.sectionentsize	8
	.align		4
        /*0000*/ 	.word	0x00000000
	.align		4
        /*0004*/ 	.word	0xffffffff
	.align		4
        /*0008*/ 	.word	0x00000000
	.align		4
        /*000c*/ 	.word	0xfffffffe
	.align		4
        /*0010*/ 	.word	0x00000000
	.align		4
        /*0014*/ 	.word	0xfffffffd
	.align		4
        /*0018*/ 	.word	0x00000000
	.align		4
        /*001c*/ 	.word	0xfffffffc


//--------------------- .nv.constant4             --------------------------
	.section	.nv.constant4,"a",@progbits
	.align	8
	.align		8
.nv.constant4:
        /*0000*/ 	.dword	_$_str
	.align		8
        /*0008*/ 	.dword	_$_str_$_2


//--------------------- .text.triton_poi_fused__native_batch_norm_legit_no_training_21 --------------------------
	.section	.text.triton_poi_fused__native_batch_norm_legit_no_training_21,"ax",@progbits
	.align	128
        .global         triton_poi_fused__native_batch_norm_legit_no_training_21
        .type           triton_poi_fused__native_batch_norm_legit_no_training_21,@function
        .size           triton_poi_fused__native_batch_norm_legit_no_training_21,(.L_x_1 - triton_poi_fused__native_batch_norm_legit_no_training_21)
        .other          triton_poi_fused__native_batch_norm_legit_no_training_21,@"STO_CUDA_ENTRY STV_DEFAULT"
triton_poi_fused__native_batch_norm_legit_no_training_21:
.text.triton_poi_fused__native_batch_norm_legit_no_training_21:
[----:B------:R-:W-:Y:S01]  /*0000*/  LDC R1, c[0x0][0x28] ;  /* 0x00000a00ff017b82 */ /* 0x000fe20000000800 */
[----:B------:R-:W1:Y:S07]  /*0010*/  S2R R0, SR_TID.X ;  /* 0x0000000000007919 */ /* 0x000e6e0000002100 */
[----:B------:R-:W2:Y:S01]  /*0020*/  LDC.64 R6, c[0x0][0x220] ;  /* 0x00008800ff067b82 */ /* 0x000ea20000000a00 */
[----:B------:R-:W-:Y:S01]  /*0030*/  ULDC.64 UR4, c[0x0][0x208] ;  /* 0x0000820000047ab9 */ /* 0x000fe20000000a00 */
[----:B------:R-:W3:Y:S06]  /*0040*/  S2R R3, SR_CTAID.X ;  /* 0x0000000000037919 */ /* 0x000eec0000002500 */
[----:B------:R-:W4:Y:S08]  /*0050*/  LDC.64 R4, c[0x0][0x218] ;  /* 0x00008600ff047b82 */ /* 0x000f300000000a00 */
[----:B------:R-:W5:Y:S08]  /*0060*/  LDC.64 R8, c[0x0][0x228] ;  /* 0x00008a00ff087b82 */ /* 0x000f700000000a00 */
[----:B------:R-:W5:Y:S01]  /*0070*/  LDC.64 R10, c[0x0][0x230] ;  /* 0x00008c00ff0a7b82 */ /* 0x000f620000000a00 */
[----:B-1----:R-:W-:-:S02]  /*0080*/  LOP3.LUT R0, R0, 0x7f, RZ, 0xc0, !PT ;  /* 0x0000007f00007812 */ /* 0x002fc400078ec0ff */
[----:B---3--:R-:W-:Y:S02]  /*0090*/  SHF.R.S32.HI R2, RZ, 0x18, R3 ;  /* 0x00000018ff027819 */ /* 0x008fe40000011403 */
[----:B------:R-:W-:Y:S02]  /*00a0*/  LEA R0, R3, R0, 0x7 ;  /* 0x0000000003007211 */ /* 0x000fe400078e38ff */
[----:B------:R-:W-:-:S04]  /*00b0*/  SGXT R3, R2, 0x1 ;  /* 0x000000010203781a */ /* 0x000fc80000000200 */
[----:B------:R-:W-:-:S04]  /*00c0*/  LEA.HI R3, R3, R0, RZ, 0x7 ;  /* 0x0000000003037211 */ /* 0x000fc800078f38ff */
[----:B------:R-:W-:-:S04]  /*00d0*/  LOP3.LUT R3, R3, 0xffffff80, RZ, 0xc0, !PT ;  /* 0xffffff8003037812 */ /* 0x000fc800078ec0ff */
[----:B------:R-:W-:Y:S02]  /*00e0*/  IADD3 R13, R0, -R3, RZ ;  /* 0x80000003000d7210 */ /* 0x000fe40007ffe0ff */
[----:B------:R-:W1:Y:S03]  /*00f0*/  LDC.64 R2, c[0x0][0x210] ;  /* 0x00008400ff027b82 */ /* 0x000e660000000a00 */
[----:B--2---:R-:W-:-:S06]  /*0100*/  IMAD.WIDE R6, R13, 0x4, R6 ;  /* 0x000000040d067825 */ /* 0x004fcc00078e0206 */
[----:B------:R-:W2:Y:S01]  /*0110*/  LDG.E.EL R6, desc[UR4][R6.64] ;  /* 0x0000000406067981 */ /* 0x000ea2000c2e1900 */
[----:B----4-:R-:W-:-:S04]  /*0120*/  IMAD.WIDE R4, R13, 0x4, R4 ;  /* 0x000000040d047825 */ /* 0x010fc800078e0204 */
[C---:B-----5:R-:W-:Y:S02]  /*0130*/  IMAD.WIDE R8, R13.reuse, 0x4, R8 ;  /* 0x000000040d087825 */ /* 0x060fe400078e0208 */
[----:B------:R3:W4:Y:S02]  /*0140*/  LDG.E.EL R5, desc[UR4][R4.64] ;  /* 0x0000000404057981 */ /* 0x000724000c2e1900 */
[----:B0-----:R-:W-:Y:S02]  /*0150*/  IMAD.WIDE R10, R13, 0x4, R10 ;  /* 0x000000040d0a7825 */ /* 0x001fe400078e020a */
[----:B------:R-:W5:Y:S02]  /*0160*/  LDG.E.EL R8, desc[UR4][R8.64] ;  /* 0x0000000408087981 */ /* 0x000f64000c2e1900 */
[C---:B-1----:R-:W-:Y:S02]  /*0170*/  IMAD.WIDE R2, R0.reuse, 0x4, R2 ;  /* 0x0000000400027825 */ /* 0x042fe400078e0202 */
[----:B------:R-:W5:Y:S04]  /*0180*/  LDG.E.EL R11, desc[UR4][R10.64] ;  /* 0x000000040a0b7981 */ /* 0x000f68000c2e1900 */
[----:B------:R0:W4:Y:S01]  /*0190*/  LDG.E R12, desc[UR4][R2.64] ;  /* 0x00000004020c7981 */ /* 0x000122000c1e1900 */
[----:B---3--:R-:W-:Y:S01]  /*01a0*/  HFMA2.MMA R4, -RZ, RZ, 1.625, 0 ;  /* 0x3e800000ff047435 */ /* 0x008fe200000001ff */
[----:B0-----:R-:W0:Y:S02]  /*01b0*/  LDC.64 R2, c[0x0][0x238] ;  /* 0x00008e00ff027b82 */ /* 0x001e240000000a00 */
[----:B0-----:R-:W-:-:S04]  /*01c0*/  IMAD.WIDE R2, R0, 0x4, R2 ;  /* 0x0000000400027825 */ /* 0x001fc800078e0202 */
[----:B--2---:R-:W-:-:S04]  /*01d0*/  FADD R6, R6, 0.0010000000474974513054 ;  /* 0x3a83126f06067421 */ /* 0x004fc80000000000 */
[----:B------:R-:W0:Y:S02]  /*01e0*/  MUFU.SQRT R7, R6 ;  /* 0x0000000600077308 */ /* 0x000e240000002000 */
[C---:B0-----:R-:W-:Y:S02]  /*01f0*/  FSETP.GT.AND P0, PT, R7.reuse, 8.50705917302346158658e+37, PT ;  /* 0x7e8000000700780b */ /* 0x041fe40003f04000 */
[----:B------:R-:W-:-:S11]  /*0200*/  FSETP.GEU.AND P1, PT, R7, 1.175494350822287508e-38, PT ;  /* 0x008000000700780b */ /* 0x000fd60003f2e000 */
[----:B------:R-:W-:-:S04]  /*0210*/  @P0 FMUL R7, R7, 0.25 ;  /* 0x3e80000007070820 */ /* 0x000fc80000400000 */
[----:B------:R-:W-:-:S06]  /*0220*/  @!P1 FMUL R7, R7, 16777216 ;  /* 0x4b80000007079820 */ /* 0x000fcc0000400000 */
[----:B------:R-:W0:Y:S01]  /*0230*/  MUFU.RCP R7, R7 ;  /* 0x0000000700077308 */ /* 0x000e220000001000 */
[----:B------:R-:W-:Y:S01]  /*0240*/  FSEL R4, R4, 1, P0 ;  /* 0x3f80000004047808 */ /* 0x000fe20000000000 */
[----:B----4-:R-:W-:-:S04]  /*0250*/  FADD R5, R12, -R5 ;  /* 0x800000050c057221 */ /* 0x010fc80000000000 */
[----:B------:R-:W-:-:S04]  /*0260*/  @!P1 FMUL R4, R4, 16777216 ;  /* 0x4b80000004049820 */ /* 0x000fc80000400000 */
[----:B0-----:R-:W-:-:S04]  /*0270*/  FMUL R4, R7, R4 ;  /* 0x0000000407047220 */ /* 0x001fc80000400000 */
[----:B------:R-:W-:-:S04]  /*0280*/  FMUL R4, R5, R4 ;  /* 0x0000000405047220 */ /* 0x000fc80000400000 */
[----:B-----5:R-:W-:-:S05]  /*0290*/  FFMA R11, R8, R4, R11 ;  /* 0x00000004080b7223 */ /* 0x020fca000000000b */
[----:B------:R-:W-:Y:S01]  /*02a0*/  STG.E desc[UR4][R2.64], R11 ;  /* 0x0000000b02007986 */ /* 0x000fe2000c101904 */
[----:B------:R-:W-:Y:S05]  /*02b0*/  EXIT ;  /* 0x000000000000794d */ /* 0x000fea0003800000 */
.L_x_0:
[----:B------:R-:W-:-:S00]  /*02c0*/  BRA `(.L_x_0) ;  /* 0xfffffffc00fc7947 */ /* 0x000fc0000383ffff */
[----:B------:R-:W-:-:S00]  /*02d0*/  NOP ;  /* 0x0000000000007918 */ /* 0x000fc00000000000 */
        /* <DEDUP_REMOVED lines=10> */
.L_x_1:


//--------------------- .nv.global.init           --------------------------
	.section	.nv.global.init,"aw",@progbits
.nv.global.init:
	.type		_$_str,@object
	.size		_$_str,(_$_str_$_2 - _$_str)
_$_str:
        /*0000*/ 	.byte	0x5f, 0x5f, 0x43, 0x55, 0x44, 0x41, 0x5f, 0x46, 0x54, 0x5a, 0x00
	.type		_$_str_$_2,@object
	.size		_$_str_$_2,(.L_1 - _$_str_$_2)
_$_str_$_2:
        /*000b*/ 	.byte	0x5f, 0x5f, 0x43, 0x55, 0x44, 0x41, 0x5f, 0x50, 0x52, 0x45, 0x43, 0x5f, 0x53, 0x51, 0x52, 0x54
        /*001b*/ 	.byte	0x00
.L_1:


//--------------------- .nv.constant0.triton_poi_fused__native_batch_norm_legit_no_training_21 --------------------------
	.section	.nv.constant0.triton_poi_fused__native_batch_norm_legit_no_training_21,"a",@progbits
	.sectionflags	@""
	.align	4
.nv.constant0.triton_poi_fused__native_batch_norm_legit_no_training_21:
	.zero		580
